	.headerflags	@"EF_CUDA_TEXMODE_UNIFIED EF_CUDA_64BIT_ADDRESS EF_CUDA_ACCELERATORS EF_CUDA_SM90 EF_CUDA_VIRTUAL_SM(EF_CUDA_SM90)"
	.elftype	@"ET_EXEC"


//--------------------- .nv.info                  --------------------------
	.section	.nv.info,"",@"SHT_CUDA_INFO"
	.align	4


	//----- nvinfo : EIATTR_REGCOUNT
	.align		4
        /*0000*/ 	.byte	0x04, 0x2f
        /*0002*/ 	.short	(.L_1 - .L_0)
	.align		4
.L_0:
        /*0004*/ 	.word	index@(triton_poi_fused_leaky_relu_15)
        /*0008*/ 	.word	0x0000000e


	//----- nvinfo : EIATTR_MIN_STACK_SIZE
	.align		4
.L_1:
        /*000c*/ 	.byte	0x04, 0x12
        /*000e*/ 	.short	(.L_3 - .L_2)
	.align		4
.L_2:
        /*0010*/ 	.word	index@(triton_poi_fused_leaky_relu_15)
        /*0014*/ 	.word	0x00000000


	//----- nvinfo : EIATTR_FRAME_SIZE
	.align		4
.L_3:
        /*0018*/ 	.byte	0x04, 0x11
        /*001a*/ 	.short	(.L_5 - .L_4)
	.align		4
.L_4:
        /*001c*/ 	.word	index@(triton_poi_fused_leaky_relu_15)
        /*0020*/ 	.word	0x00000000


	//----- nvinfo : EIATTR_MIN_STACK_SIZE
	.align		4
.L_5:
        /*0024*/ 	.byte	0x04, 0x12
        /*0026*/ 	.short	(.L_7 - .L_6)
	.align		4
.L_6:
        /*0028*/ 	.word	index@(triton_poi_fused_leaky_relu_15)
        /*002c*/ 	.word	0x00000000
.L_7:


//--------------------- .nv.info.triton_poi_fused_leaky_relu_15 --------------------------
	.section	.nv.info.triton_poi_fused_leaky_relu_15,"",@"SHT_CUDA_INFO"
	.sectionflags	@""
	.align	4


	//----- nvinfo : EIATTR_CUDA_API_VERSION
	.align		4
        /*0000*/ 	.byte	0x04, 0x37
        /*0002*/ 	.short	(.L_9 - .L_8)
.L_8:
        /*0004*/ 	.word	0x0000007c


	//----- nvinfo : EIATTR_KPARAM_INFO
	.align		4
.L_9:
        /*0008*/ 	.byte	0x04, 0x17
        /*000a*/ 	.short	(.L_11 - .L_10)
.L_10:
        /*000c*/ 	.word	0x00000000
        /*0010*/ 	.short	0x0003
        /*0012*/ 	.short	0x0018
        /*0014*/ 	.byte	0x00, 0xf0, 0x11, 0x00


	//----- nvinfo : EIATTR_KPARAM_INFO
	.align		4
.L_11:
        /*0018*/ 	.byte	0x04, 0x17
        /*001a*/ 	.short	(.L_13 - .L_12)
.L_12:
        /*001c*/ 	.word	0x00000000
        /*0020*/ 	.short	0x0002
        /*0022*/ 	.short	0x0010
        /*0024*/ 	.byte	0x00, 0xf4, 0x21, 0x00


	//----- nvinfo : EIATTR_KPARAM_INFO
	.align		4
.L_13:
        /*0028*/ 	.byte	0x04, 0x17
        /*002a*/ 	.short	(.L_15 - .L_14)
.L_14:
        /*002c*/ 	.word	0x00000000
        /*0030*/ 	.short	0x0001
        /*0032*/ 	.short	0x0008
        /*0034*/ 	.byte	0x00, 0xf4, 0x21, 0x00


	//----- nvinfo : EIATTR_KPARAM_INFO
	.align		4
.L_15:
        /*0038*/ 	.byte	0x04, 0x17
        /*003a*/ 	.short	(.L_17 - .L_16)
.L_16:
        /*003c*/ 	.word	0x00000000
        /*0040*/ 	.short	0x0000
        /*0042*/ 	.short	0x0000
        /*0044*/ 	.byte	0x00, 0xf4, 0x21, 0x00


	//----- nvinfo : EIATTR_SPARSE_MMA_MASK
	.align		4
.L_17:
        /*0048*/ 	.byte	0x03, 0x50
        /*004a*/ 	.short	0x0000


	//----- nvinfo : EIATTR_MAXREG_COUNT
	.align		4
        /*004c*/ 	.byte	0x03, 0x1b
        /*004e*/ 	.short	0x00ff


	//----- nvinfo : EIATTR_EXIT_INSTR_OFFSETS
	.align		4
        /*0050*/ 	.byte	0x04, 0x1c
        /*0052*/ 	.short	(.L_19 - .L_18)


	//   ....[0]....
.L_18:
        /*0054*/ 	.word	0x00000170


	//   ....[1]....
        /*0058*/ 	.word	0x00000190


	//----- nvinfo : EIATTR_REQNTID
	.align		4
.L_19:
        /*005c*/ 	.byte	0x04, 0x10
        /*005e*/ 	.short	(.L_21 - .L_20)
.L_20:
        /*0060*/ 	.word	0x00000080
        /*0064*/ 	.word	0x00000001
        /*0068*/ 	.word	0x00000001


	//----- nvinfo : EIATTR_CBANK_PARAM_SIZE
	.align		4
.L_21:
        /*006c*/ 	.byte	0x03, 0x19
        /*006e*/ 	.short	0x001c


	//----- nvinfo : EIATTR_PARAM_CBANK
	.align		4
        /*0070*/ 	.byte	0x04, 0x0a
        /*0072*/ 	.short	(.L_23 - .L_22)
	.align		4
.L_22:
        /*0074*/ 	.word	index@(.nv.constant0.triton_poi_fused_leaky_relu_15)
        /*0078*/ 	.short	0x0210
        /*007a*/ 	.short	0x001c


	//----- nvinfo : EIATTR_SW_WAR
	.align		4
.L_23:
        /*007c*/ 	.byte	0x04, 0x36
        /*007e*/ 	.short	(.L_25 - .L_24)
.L_24:
        /*0080*/ 	.word	0x00000008
.L_25:


//--------------------- .nv.callgraph             --------------------------
	.section	.nv.callgraph,"",@"SHT_CUDA_CALLGRAPH"
	.align	4
	.sectionentsize	8
	.align		4
        /*0000*/ 	.word	0x00000000
	.align		4
        /*0004*/ 	.word	0xffffffff
	.align		4
        /*0008*/ 	.word	0x00000000
	.align		4
        /*000c*/ 	.word	0xfffffffe
	.align		4
        /*0010*/ 	.word	0x00000000
	.align		4
        /*0014*/ 	.word	0xfffffffd
	.align		4
        /*0018*/ 	.word	0x00000000
	.align		4
        /*001c*/ 	.word	0xfffffffc


//--------------------- .text.triton_poi_fused_leaky_relu_15 --------------------------
	.section	.text.triton_poi_fused_leaky_relu_15,"ax",@progbits
	.align	128
        .global         triton_poi_fused_leaky_relu_15
        .type           triton_poi_fused_leaky_relu_15,@function
        .size           triton_poi_fused_leaky_relu_15,(.L_x_1 - triton_poi_fused_leaky_relu_15)
        .other          triton_poi_fused_leaky_relu_15,@"STO_CUDA_ENTRY STV_DEFAULT"
triton_poi_fused_leaky_relu_15:
.text.triton_poi_fused_leaky_relu_15:
[----:B------:R-:W0:Y:S02]  /*0000*/  LDC R1, c[0x0][0x28] ;  /* 0x00000a00ff017b82 */ /* 0x000e240000000800 */
[----:B------:R-:W1:Y:S01]  /*0010*/  S2R R0, SR_TID.X ;  /* 0x0000000000007919 */ /* 0x000e620000002100 */
[----:B------:R-:W2:Y:S01]  /*0020*/  LDC.64 R4, c[0x0][0x218] ;  /* 0x00008600ff047b82 */ /* 0x000ea20000000a00 */
[----:B------:R-:W-:Y:S01]  /*0030*/  HFMA2.MMA R9, -RZ, RZ, 0, 0 ;  /* 0x00000000ff097435 */ /* 0x000fe200000001ff */
[----:B------:R-:W-:Y:S01]  /*0040*/  ULDC.64 UR4, c[0x0][0x208] ;  /* 0x0000820000047ab9 */ /* 0x000fe20000000a00 */
[----:B------:R-:W3:Y:S01]  /*0050*/  S2R R7, SR_CTAID.X ;  /* 0x0000000000077919 */ /* 0x000ee20000002500 */
[----:B------:R-:W-:-:S04]  /*0060*/  ULDC.64 UR6, c[0x0][0x220] ;  /* 0x0000880000067ab9 */ /* 0x000fc80000000a00 */
[----:B------:R-:W4:Y:S01]  /*0070*/  LDC.64 R2, c[0x0][0x210] ;  /* 0x00008400ff027b82 */ /* 0x000f220000000a00 */
[----:B-1----:R-:W-:-:S05]  /*0080*/  LOP3.LUT R0, R0, 0x7f, RZ, 0xc0, !PT ;  /* 0x0000007f00007812 */ /* 0x002fca00078ec0ff */
[----:B---3--:R-:W-:Y:S02]  /*0090*/  IMAD R7, R7, 0x80, R0 ;  /* 0x0000008007077824 */ /* 0x008fe400078e0200 */
[----:B------:R-:W-:Y:S02]  /*00a0*/  IMAD.MOV.U32 R0, RZ, RZ, RZ ;  /* 0x000000ffff007224 */ /* 0x000fe400078e00ff */
[C---:B--2---:R-:W-:Y:S01]  /*00b0*/  IMAD.WIDE R4, R7.reuse, 0x4, R4 ;  /* 0x0000000407047825 */ /* 0x044fe200078e0204 */
[----:B------:R-:W-:-:S03]  /*00c0*/  ISETP.GE.AND P1, PT, R7, 0x200, PT ;  /* 0x000002000700780c */ /* 0x000fc60003f26270 */
[----:B----4-:R-:W-:-:S10]  /*00d0*/  IMAD.WIDE R2, R7, 0x4, R2 ;  /* 0x0000000407027825 */ /* 0x010fd400078e0202 */
[----:B------:R-:W2:Y:S04]  /*00e0*/  @!P1 LDG.E R9, desc[UR4][R4.64] ;  /* 0x0000000404099981 */ /* 0x000ea8000c1e1900 */
[----:B------:R-:W2:Y:S01]  /*00f0*/  @!P1 LDG.E R0, desc[UR4][R2.64] ;  /* 0x0000000402009981 */ /* 0x000ea2000c1e1900 */
[----:B------:R-:W-:-:S04]  /*0100*/  IADD3 R6, P2, R7, UR6, RZ ;  /* 0x0000000607067c10 */ /* 0x000fc8000ff5e0ff */
[----:B------:R-:W-:Y:S02]  /*0110*/  LEA.HI.X.SX32 R7, R7, UR7, 0x1, P2 ;  /* 0x0000000707077c11 */ /* 0x000fe400090f0eff */
[----:B--2---:R-:W-:Y:S01]  /*0120*/  FSETP.GT.AND P0, PT, R0, -R9, PT ;  /* 0x800000090000720b */ /* 0x004fe20003f04000 */
[----:B------:R-:W-:-:S03]  /*0130*/  FADD R9, R9, R0 ;  /* 0x0000000009097221 */ /* 0x000fc60000000000 */
[----:B------:R-:W-:-:S05]  /*0140*/  SEL R11, RZ, 0x1, !P0 ;  /* 0x00000001ff0b7807 */ /* 0x000fca0004000000 */
[----:B------:R1:W-:Y:S04]  /*0150*/  @!P1 STG.E.U8 desc[UR4][R6.64], R11 ;  /* 0x0000000b06009986 */ /* 0x0003e8000c101104 */
[----:B------:R-:W-:Y:S01]  /*0160*/  @!P0 FMUL R9, R9, 0.20000000298023223877 ;  /* 0x3e4ccccd09098820 */ /* 0x000fe20000400000 */
[----:B------:R-:W-:Y:S06]  /*0170*/  @P1 EXIT ;  /* 0x000000000000194d */ /* 0x000fec0003800000 */
[----:B------:R-:W-:Y:S01]  /*0180*/  STG.E desc[UR4][R2.64], R9 ;  /* 0x0000000902007986 */ /* 0x000fe2000c101904 */
[----:B------:R-:W-:Y:S05]  /*0190*/  EXIT ;  /* 0x000000000000794d */ /* 0x000fea0003800000 */
.L_x_0:
[----:B------:R-:W-:-:S00]  /*01a0*/  BRA `(.L_x_0) ;  /* 0xfffffffc00fc7947 */ /* 0x000fc0000383ffff */
[----:B------:R-:W-:-:S00]  /*01b0*/  NOP ;  /* 0x0000000000007918 */ /* 0x000fc00000000000 */
        /* <DEDUP_REMOVED lines=12> */
.L_x_1:


//--------------------- .nv.constant0.triton_poi_fused_leaky_relu_15 --------------------------
	.section	.nv.constant0.triton_poi_fused_leaky_relu_15,"a",@progbits
	.sectionflags	@""
	.align	4
.nv.constant0.triton_poi_fused_leaky_relu_15:
	.zero		556
